//
// Generated by NVIDIA NVVM Compiler
//
// Compiler Build ID: CL-36424714
// Cuda compilation tools, release 13.0, V13.0.88
// Based on NVVM 20.0.0
//

.version 9.0
.target sm_100
.address_size 64

	// .globl	_Z7mat_addPiS_S_i

.visible .entry _Z7mat_addPiS_S_i(
	.param .u64 .ptr .align 1 _Z7mat_addPiS_S_i_param_0,
	.param .u64 .ptr .align 1 _Z7mat_addPiS_S_i_param_1,
	.param .u64 .ptr .align 1 _Z7mat_addPiS_S_i_param_2,
	.param .u32 _Z7mat_addPiS_S_i_param_3
)
{
	.reg .pred 	%p<10>;
	.reg .b32 	%r<125>;
	.reg .b64 	%rd<101>;

	ld.param.u64 	%rd4, [_Z7mat_addPiS_S_i_param_0];
	ld.param.u64 	%rd5, [_Z7mat_addPiS_S_i_param_1];
	ld.param.u64 	%rd6, [_Z7mat_addPiS_S_i_param_2];
	ld.param.u32 	%r24, [_Z7mat_addPiS_S_i_param_3];
	cvta.to.global.u64 	%rd1, %rd6;
	cvta.to.global.u64 	%rd2, %rd5;
	cvta.to.global.u64 	%rd3, %rd4;
	mov.u32 	%r1, %tid.x;
	setp.lt.s32 	%p1, %r24, 1;
	@%p1 bra 	$L__BB0_13;
	mov.u32 	%r2, %ntid.x;
	and.b32  	%r3, %r24, 15;
	setp.lt.u32 	%p2, %r24, 16;
	mov.b32 	%r121, 0;
	@%p2 bra 	$L__BB0_4;
	and.b32  	%r121, %r24, 2147483632;
	neg.s32 	%r119, %r121;
	shl.b32 	%r6, %r2, 4;
	mov.u32 	%r118, %r1;
$L__BB0_3:
	.pragma "nounroll";
	mul.wide.s32 	%rd7, %r118, 4;
	add.s64 	%rd8, %rd3, %rd7;
	ld.global.u32 	%r26, [%rd8];
	add.s64 	%rd9, %rd2, %rd7;
	ld.global.u32 	%r27, [%rd9];
	add.s32 	%r28, %r27, %r26;
	add.s64 	%rd10, %rd1, %rd7;
	st.global.u32 	[%rd10], %r28;
	shl.b32 	%r29, %r2, 2;
	cvt.u64.u32 	%rd11, %r29;
	add.s64 	%rd12, %rd8, %rd11;
	ld.global.u32 	%r30, [%rd12];
	add.s64 	%rd13, %rd9, %rd11;
	ld.global.u32 	%r31, [%rd13];
	add.s32 	%r32, %r31, %r30;
	add.s64 	%rd14, %rd10, %rd11;
	st.global.u32 	[%rd14], %r32;
	add.s64 	%rd15, %rd12, %rd11;
	ld.global.u32 	%r33, [%rd15];
	add.s64 	%rd16, %rd13, %rd11;
	ld.global.u32 	%r34, [%rd16];
	add.s32 	%r35, %r34, %r33;
	add.s64 	%rd17, %rd14, %rd11;
	st.global.u32 	[%rd17], %r35;
	add.s64 	%rd18, %rd15, %rd11;
	ld.global.u32 	%r36, [%rd18];
	add.s64 	%rd19, %rd16, %rd11;
	ld.global.u32 	%r37, [%rd19];
	add.s32 	%r38, %r37, %r36;
	add.s64 	%rd20, %rd17, %rd11;
	st.global.u32 	[%rd20], %r38;
	add.s64 	%rd21, %rd18, %rd11;
	ld.global.u32 	%r39, [%rd21];
	add.s64 	%rd22, %rd19, %rd11;
	ld.global.u32 	%r40, [%rd22];
	add.s32 	%r41, %r40, %r39;
	add.s64 	%rd23, %rd20, %rd11;
	st.global.u32 	[%rd23], %r41;
	add.s64 	%rd24, %rd21, %rd11;
	ld.global.u32 	%r42, [%rd24];
	add.s64 	%rd25, %rd22, %rd11;
	ld.global.u32 	%r43, [%rd25];
	add.s32 	%r44, %r43, %r42;
	add.s64 	%rd26, %rd23, %rd11;
	st.global.u32 	[%rd26], %r44;
	add.s64 	%rd27, %rd24, %rd11;
	ld.global.u32 	%r45, [%rd27];
	add.s64 	%rd28, %rd25, %rd11;
	ld.global.u32 	%r46, [%rd28];
	add.s32 	%r47, %r46, %r45;
	add.s64 	%rd29, %rd26, %rd11;
	st.global.u32 	[%rd29], %r47;
	add.s64 	%rd30, %rd27, %rd11;
	ld.global.u32 	%r48, [%rd30];
	add.s64 	%rd31, %rd28, %rd11;
	ld.global.u32 	%r49, [%rd31];
	add.s32 	%r50, %r49, %r48;
	add.s64 	%rd32, %rd29, %rd11;
	st.global.u32 	[%rd32], %r50;
	add.s64 	%rd33, %rd30, %rd11;
	ld.global.u32 	%r51, [%rd33];
	add.s64 	%rd34, %rd31, %rd11;
	ld.global.u32 	%r52, [%rd34];
	add.s32 	%r53, %r52, %r51;
	add.s64 	%rd35, %rd32, %rd11;
	st.global.u32 	[%rd35], %r53;
	add.s64 	%rd36, %rd33, %rd11;
	ld.global.u32 	%r54, [%rd36];
	add.s64 	%rd37, %rd34, %rd11;
	ld.global.u32 	%r55, [%rd37];
	add.s32 	%r56, %r55, %r54;
	add.s64 	%rd38, %rd35, %rd11;
	st.global.u32 	[%rd38], %r56;
	add.s64 	%rd39, %rd36, %rd11;
	ld.global.u32 	%r57, [%rd39];
	add.s64 	%rd40, %rd37, %rd11;
	ld.global.u32 	%r58, [%rd40];
	add.s32 	%r59, %r58, %r57;
	add.s64 	%rd41, %rd38, %rd11;
	st.global.u32 	[%rd41], %r59;
	add.s64 	%rd42, %rd39, %rd11;
	ld.global.u32 	%r60, [%rd42];
	add.s64 	%rd43, %rd40, %rd11;
	ld.global.u32 	%r61, [%rd43];
	add.s32 	%r62, %r61, %r60;
	add.s64 	%rd44, %rd41, %rd11;
	st.global.u32 	[%rd44], %r62;
	add.s64 	%rd45, %rd42, %rd11;
	ld.global.u32 	%r63, [%rd45];
	add.s64 	%rd46, %rd43, %rd11;
	ld.global.u32 	%r64, [%rd46];
	add.s32 	%r65, %r64, %r63;
	add.s64 	%rd47, %rd44, %rd11;
	st.global.u32 	[%rd47], %r65;
	add.s64 	%rd48, %rd45, %rd11;
	ld.global.u32 	%r66, [%rd48];
	add.s64 	%rd49, %rd46, %rd11;
	ld.global.u32 	%r67, [%rd49];
	add.s32 	%r68, %r67, %r66;
	add.s64 	%rd50, %rd47, %rd11;
	st.global.u32 	[%rd50], %r68;
	add.s64 	%rd51, %rd48, %rd11;
	ld.global.u32 	%r69, [%rd51];
	add.s64 	%rd52, %rd49, %rd11;
	ld.global.u32 	%r70, [%rd52];
	add.s32 	%r71, %r70, %r69;
	add.s64 	%rd53, %rd50, %rd11;
	st.global.u32 	[%rd53], %r71;
	add.s64 	%rd54, %rd51, %rd11;
	ld.global.u32 	%r72, [%rd54];
	add.s64 	%rd55, %rd52, %rd11;
	ld.global.u32 	%r73, [%rd55];
	add.s32 	%r74, %r73, %r72;
	add.s64 	%rd56, %rd53, %rd11;
	st.global.u32 	[%rd56], %r74;
	add.s32 	%r119, %r119, 16;
	add.s32 	%r118, %r118, %r6;
	setp.ne.s32 	%p3, %r119, 0;
	@%p3 bra 	$L__BB0_3;
$L__BB0_4:
	setp.eq.s32 	%p4, %r3, 0;
	@%p4 bra 	$L__BB0_13;
	and.b32  	%r12, %r24, 7;
	setp.lt.u32 	%p5, %r3, 8;
	@%p5 bra 	$L__BB0_7;
	mad.lo.s32 	%r75, %r121, %r2, %r1;
	mul.wide.s32 	%rd57, %r75, 4;
	add.s64 	%rd58, %rd3, %rd57;
	ld.global.u32 	%r76, [%rd58];
	add.s64 	%rd59, %rd2, %rd57;
	ld.global.u32 	%r77, [%rd59];
	add.s32 	%r78, %r77, %r76;
	add.s64 	%rd60, %rd1, %rd57;
	st.global.u32 	[%rd60], %r78;
	shl.b32 	%r79, %r2, 2;
	cvt.u64.u32 	%rd61, %r79;
	add.s64 	%rd62, %rd58, %rd61;
	ld.global.u32 	%r80, [%rd62];
	add.s64 	%rd63, %rd59, %rd61;
	ld.global.u32 	%r81, [%rd63];
	add.s32 	%r82, %r81, %r80;
	add.s64 	%rd64, %rd60, %rd61;
	st.global.u32 	[%rd64], %r82;
	add.s64 	%rd65, %rd62, %rd61;
	ld.global.u32 	%r83, [%rd65];
	add.s64 	%rd66, %rd63, %rd61;
	ld.global.u32 	%r84, [%rd66];
	add.s32 	%r85, %r84, %r83;
	add.s64 	%rd67, %rd64, %rd61;
	st.global.u32 	[%rd67], %r85;
	add.s64 	%rd68, %rd65, %rd61;
	ld.global.u32 	%r86, [%rd68];
	add.s64 	%rd69, %rd66, %rd61;
	ld.global.u32 	%r87, [%rd69];
	add.s32 	%r88, %r87, %r86;
	add.s64 	%rd70, %rd67, %rd61;
	st.global.u32 	[%rd70], %r88;
	add.s64 	%rd71, %rd68, %rd61;
	ld.global.u32 	%r89, [%rd71];
	add.s64 	%rd72, %rd69, %rd61;
	ld.global.u32 	%r90, [%rd72];
	add.s32 	%r91, %r90, %r89;
	add.s64 	%rd73, %rd70, %rd61;
	st.global.u32 	[%rd73], %r91;
	add.s64 	%rd74, %rd71, %rd61;
	ld.global.u32 	%r92, [%rd74];
	add.s64 	%rd75, %rd72, %rd61;
	ld.global.u32 	%r93, [%rd75];
	add.s32 	%r94, %r93, %r92;
	add.s64 	%rd76, %rd73, %rd61;
	st.global.u32 	[%rd76], %r94;
	add.s64 	%rd77, %rd74, %rd61;
	ld.global.u32 	%r95, [%rd77];
	add.s64 	%rd78, %rd75, %rd61;
	ld.global.u32 	%r96, [%rd78];
	add.s32 	%r97, %r96, %r95;
	add.s64 	%rd79, %rd76, %rd61;
	st.global.u32 	[%rd79], %r97;
	add.s64 	%rd80, %rd77, %rd61;
	ld.global.u32 	%r98, [%rd80];
	add.s64 	%rd81, %rd78, %rd61;
	ld.global.u32 	%r99, [%rd81];
	add.s32 	%r100, %r99, %r98;
	add.s64 	%rd82, %rd79, %rd61;
	st.global.u32 	[%rd82], %r100;
	add.s32 	%r121, %r121, 8;
$L__BB0_7:
	setp.eq.s32 	%p6, %r12, 0;
	@%p6 bra 	$L__BB0_13;
	and.b32  	%r15, %r24, 3;
	setp.lt.u32 	%p7, %r12, 4;
	@%p7 bra 	$L__BB0_10;
	mad.lo.s32 	%r101, %r121, %r2, %r1;
	mul.wide.s32 	%rd83, %r101, 4;
	add.s64 	%rd84, %rd3, %rd83;
	ld.global.u32 	%r102, [%rd84];
	add.s64 	%rd85, %rd2, %rd83;
	ld.global.u32 	%r103, [%rd85];
	add.s32 	%r104, %r103, %r102;
	add.s64 	%rd86, %rd1, %rd83;
	st.global.u32 	[%rd86], %r104;
	shl.b32 	%r105, %r2, 2;
	cvt.u64.u32 	%rd87, %r105;
	add.s64 	%rd88, %rd84, %rd87;
	ld.global.u32 	%r106, [%rd88];
	add.s64 	%rd89, %rd85, %rd87;
	ld.global.u32 	%r107, [%rd89];
	add.s32 	%r108, %r107, %r106;
	add.s64 	%rd90, %rd86, %rd87;
	st.global.u32 	[%rd90], %r108;
	add.s64 	%rd91, %rd88, %rd87;
	ld.global.u32 	%r109, [%rd91];
	add.s64 	%rd92, %rd89, %rd87;
	ld.global.u32 	%r110, [%rd92];
	add.s32 	%r111, %r110, %r109;
	add.s64 	%rd93, %rd90, %rd87;
	st.global.u32 	[%rd93], %r111;
	add.s64 	%rd94, %rd91, %rd87;
	ld.global.u32 	%r112, [%rd94];
	add.s64 	%rd95, %rd92, %rd87;
	ld.global.u32 	%r113, [%rd95];
	add.s32 	%r114, %r113, %r112;
	add.s64 	%rd96, %rd93, %rd87;
	st.global.u32 	[%rd96], %r114;
	add.s32 	%r121, %r121, 4;
$L__BB0_10:
	setp.eq.s32 	%p8, %r15, 0;
	@%p8 bra 	$L__BB0_13;
	mad.lo.s32 	%r124, %r2, %r121, %r1;
	neg.s32 	%r123, %r15;
$L__BB0_12:
	.pragma "nounroll";
	mul.wide.s32 	%rd97, %r124, 4;
	add.s64 	%rd98, %rd3, %rd97;
	ld.global.u32 	%r115, [%rd98];
	add.s64 	%rd99, %rd2, %rd97;
	ld.global.u32 	%r116, [%rd99];
	add.s32 	%r117, %r116, %r115;
	add.s64 	%rd100, %rd1, %rd97;
	st.global.u32 	[%rd100], %r117;
	add.s32 	%r124, %r124, %r2;
	add.s32 	%r123, %r123, 1;
	setp.ne.s32 	%p9, %r123, 0;
	@%p9 bra 	$L__BB0_12;
$L__BB0_13:
	ret;

}


// ===== COMPILED SASS (sm_100) =====

	.target	sm_100

	.elftype	@"ET_EXEC"


//--------------------- .note.nv.tkinfo           --------------------------
	.section	.note.nv.tkinfo,"",@"SHT_NOTE"
	.sectionflags	@"SHF_NOTE_NV_TKINFO"
	.tkinfo
        /*0018*/ 	.word	0x00000002
        /*0030*/ 	.string	""
        /*0030*/ 	.string	"ptxas"
        /*0030*/ 	.string	"Cuda compilation tools, release 13.0, V13.0.88"
        /*0030*/ 	.string	"Build cuda_13.0.r13.0/compiler.36424714_0"
        /*0030*/ 	.string	"-arch sm_100 -m 64 "



//--------------------- .note.nv.cuinfo           --------------------------
	.section	.note.nv.cuinfo,"",@"SHT_NOTE"
	.sectionflags	@"SHF_NOTE_NV_CUINFO"
        /*0018*/ 	.short	0x0002
        /*001a*/ 	.short	0x0064
        /*001c*/ 	.short	0x0082
	.zero		2


//--------------------- .nv.info                  --------------------------
	.section	.nv.info,"",@"SHT_CUDA_INFO"
	.align	4


	//----- nvinfo : EIATTR_REGCOUNT
	.align		4
        /*0000*/ 	.byte	0x04, 0x2f
        /*0002*/ 	.short	(.L_1 - .L_0)
	.align		4
.L_0:
        /*0004*/ 	.word	index@(_Z7mat_addPiS_S_i)
        /*0008*/ 	.word	0x00000020


	//----- nvinfo : EIATTR_FRAME_SIZE
	.align		4
.L_1:
        /*000c*/ 	.byte	0x04, 0x11
        /*000e*/ 	.short	(.L_3 - .L_2)
	.align		4
.L_2:
        /*0010*/ 	.word	index@(_Z7mat_addPiS_S_i)
        /*0014*/ 	.word	0x00000000


	//----- nvinfo : EIATTR_MIN_STACK_SIZE
	.align		4
.L_3:
        /*0018*/ 	.byte	0x04, 0x12
        /*001a*/ 	.short	(.L_5 - .L_4)
	.align		4
.L_4:
        /*001c*/ 	.word	index@(_Z7mat_addPiS_S_i)
        /*0020*/ 	.word	0x00000000
.L_5:


//--------------------- .nv.compat                --------------------------
	.section	.nv.compat,"",@"SHT_CUDA_COMPAT_INFO"
	.align	4
        /*0000*/ 	.byte	0x02, 0x09, 0x00, 0x00, 0x02, 0x02, 0x01, 0x00, 0x02, 0x05, 0x05, 0x00, 0x03, 0x07, 0x01, 0x01
        /*0010*/ 	.byte	0x02, 0x03, 0x00, 0x00, 0x02, 0x06, 0x01, 0x00, 0x04, 0x0b, 0x08, 0x00, 0x09, 0x00, 0x00, 0x00
        /*0020*/ 	.byte	0x00, 0x00, 0x00, 0x00


//--------------------- .nv.info._Z7mat_addPiS_S_i --------------------------
	.section	.nv.info._Z7mat_addPiS_S_i,"",@"SHT_CUDA_INFO"
	.sectionflags	@""
	.align	4


	//----- nvinfo : EIATTR_CUDA_API_VERSION
	.align		4
        /*0000*/ 	.byte	0x04, 0x37
        /*0002*/ 	.short	(.L_7 - .L_6)
.L_6:
        /*0004*/ 	.word	0x00000082


	//----- nvinfo : EIATTR_KPARAM_INFO
	.align		4
.L_7:
        /*0008*/ 	.byte	0x04, 0x17
        /*000a*/ 	.short	(.L_9 - .L_8)
.L_8:
        /*000c*/ 	.word	0x00000000
        /*0010*/ 	.short	0x0003
        /*0012*/ 	.short	0x0018
        /*0014*/ 	.byte	0x00, 0xf0, 0x11, 0x00


	//----- nvinfo : EIATTR_KPARAM_INFO
	.align		4
.L_9:
        /*0018*/ 	.byte	0x04, 0x17
        /*001a*/ 	.short	(.L_11 - .L_10)
.L_10:
        /*001c*/ 	.word	0x00000000
        /*0020*/ 	.short	0x0002
        /*0022*/ 	.short	0x0010
        /*0024*/ 	.byte	0x00, 0xf5, 0x21, 0x00


	//----- nvinfo : EIATTR_KPARAM_INFO
	.align		4
.L_11:
        /*0028*/ 	.byte	0x04, 0x17
        /*002a*/ 	.short	(.L_13 - .L_12)
.L_12:
        /*002c*/ 	.word	0x00000000
        /*0030*/ 	.short	0x0001
        /*0032*/ 	.short	0x0008
        /*0034*/ 	.byte	0x00, 0xf5, 0x21, 0x00


	//----- nvinfo : EIATTR_KPARAM_INFO
	.align		4
.L_13:
        /*0038*/ 	.byte	0x04, 0x17
        /*003a*/ 	.short	(.L_15 - .L_14)
.L_14:
        /*003c*/ 	.word	0x00000000
        /*0040*/ 	.short	0x0000
        /*0042*/ 	.short	0x0000
        /*0044*/ 	.byte	0x00, 0xf5, 0x21, 0x00


	//----- nvinfo : EIATTR_SPARSE_MMA_MASK
	.align		4
.L_15:
        /*0048*/ 	.byte	0x03, 0x50
        /*004a*/ 	.short	0x0000


	//----- nvinfo : EIATTR_MAXREG_COUNT
	.align		4
        /*004c*/ 	.byte	0x03, 0x1b
        /*004e*/ 	.short	0x00ff


	//----- nvinfo : EIATTR_MERCURY_ISA_VERSION
	.align		4
        /*0050*/ 	.byte	0x03, 0x5f
        /*0052*/ 	.short	0x0101


	//----- nvinfo : EIATTR_VRC_CTA_INIT_COUNT
	.align		4
        /*0054*/ 	.byte	0x02, 0x4a
	.zero		1
	.zero		1


	//----- nvinfo : EIATTR_EXIT_INSTR_OFFSETS
	.align		4
        /*0058*/ 	.byte	0x04, 0x1c
        /*005a*/ 	.short	(.L_17 - .L_16)


	//   ....[0]....
.L_16:
        /*005c*/ 	.word	0x00000030


	//   ....[1]....
        /*0060*/ 	.word	0x00000b40


	//   ....[2]....
        /*0064*/ 	.word	0x000010c0


	//   ....[3]....
        /*0068*/ 	.word	0x000013c0


	//   ....[4]....
        /*006c*/ 	.word	0x000014d0


	//----- nvinfo : EIATTR_CBANK_PARAM_SIZE
	.align		4
.L_17:
        /*0070*/ 	.byte	0x03, 0x19
        /*0072*/ 	.short	0x001c


	//----- nvinfo : EIATTR_PARAM_CBANK
	.align		4
        /*0074*/ 	.byte	0x04, 0x0a
        /*0076*/ 	.short	(.L_19 - .L_18)
	.align		4
.L_18:
        /*0078*/ 	.word	index@(.nv.constant0._Z7mat_addPiS_S_i)
        /*007c*/ 	.short	0x0380
        /*007e*/ 	.short	0x001c


	//----- nvinfo : EIATTR_SW_WAR
	.align		4
.L_19:
        /*0080*/ 	.byte	0x04, 0x36
        /*0082*/ 	.short	(.L_21 - .L_20)
.L_20:
        /*0084*/ 	.word	0x00000008
.L_21:


//--------------------- .nv.callgraph             --------------------------
	.section	.nv.callgraph,"",@"SHT_CUDA_CALLGRAPH"
	.align	4
	.sectionentsize	8
	.align		4
        /*0000*/ 	.word	0x00000000
	.align		4
        /*0004*/ 	.word	0xffffffff
	.align		4
        /*0008*/ 	.word	0x00000000
	.align		4
        /*000c*/ 	.word	0xfffffffe
	.align		4
        /*0010*/ 	.word	0x00000000
	.align		4
        /*0014*/ 	.word	0xfffffffd
	.align		4
        /*0018*/ 	.word	0x00000000
	.align		4
        /*001c*/ 	.word	0xfffffffc


//--------------------- .text._Z7mat_addPiS_S_i   --------------------------
	.section	.text._Z7mat_addPiS_S_i,"ax",@progbits
	.align	128
        .global         _Z7mat_addPiS_S_i
        .type           _Z7mat_addPiS_S_i,@function
        .size           _Z7mat_addPiS_S_i,(.L_x_6 - _Z7mat_addPiS_S_i)
        .other          _Z7mat_addPiS_S_i,@"STO_CUDA_ENTRY STV_DEFAULT"
_Z7mat_addPiS_S_i:
.text._Z7mat_addPiS_S_i:
[----:B------:R-:W-:Y:S08]  /*0000*/  LDC R1, c[0x0][0x37c] ;  /* 0x0000df00ff017b82 */ /* 0x000ff00000000800 */
[----:B------:R-:W0:Y:S02]  /*0010*/  LDC R0, c[0x0][0x398] ;  /* 0x0000e600ff007b82 */ /* 0x000e240000000800 */
[----:B0-----:R-:W-:-:S13]  /*0020*/  ISETP.GE.AND P0, PT, R0, 0x1, PT ;  /* 0x000000010000780c */ /* 0x001fda0003f06270 */
[----:B------:R-:W-:Y:S05]  /*0030*/  @!P0 EXIT ;  /* 0x000000000000894d */ /* 0x000fea0003800000 */
[----:B------:R-:W0:Y:S01]  /*0040*/  LDC R18, c[0x0][0x360] ;  /* 0x0000d800ff127b82 */ /* 0x000e220000000800 */
[----:B------:R-:W1:Y:S01]  /*0050*/  S2R R20, SR_TID.X ;  /* 0x0000000000147919 */ /* 0x000e620000002100 */
[C---:B------:R-:W-:Y:S01]  /*0060*/  ISETP.GE.U32.AND P1, PT, R0.reuse, 0x10, PT ;  /* 0x000000100000780c */ /* 0x040fe20003f26070 */
[----:B------:R-:W2:Y:S01]  /*0070*/  LDCU.64 UR4, c[0x0][0x358] ;  /* 0x00006b00ff0477ac */ /* 0x000ea20008000a00 */
[----:B------:R-:W-:Y:S01]  /*0080*/  LOP3.LUT R26, R0, 0xf, RZ, 0xc0, !PT ;  /* 0x0000000f001a7812 */ /* 0x000fe200078ec0ff */
[----:B------:R-:W-:-:S03]  /*0090*/  IMAD.MOV.U32 R19, RZ, RZ, RZ ;  /* 0x000000ffff137224 */ /* 0x000fc600078e00ff */
[----:B------:R-:W-:-:S07]  /*00a0*/  ISETP.NE.AND P0, PT, R26, RZ, PT ;  /* 0x000000ff1a00720c */ /* 0x000fce0003f05270 */
[----:B------:R-:W-:Y:S06]  /*00b0*/  @!P1 BRA `(.L_x_0) ;  /* 0x0000000800a09947 */ /* 0x000fec0003800000 */
[----:B------:R-:W3:Y:S01]  /*00c0*/  LDC.64 R6, c[0x0][0x390] ;  /* 0x0000e400ff067b82 */ /* 0x000ee20000000a00 */
[----:B------:R-:W-:Y:S01]  /*00d0*/  LOP3.LUT R19, R0, 0x7ffffff0, RZ, 0xc0, !PT ;  /* 0x7ffffff000137812 */ /* 0x000fe200078ec0ff */
[----:B-1----:R-:W-:Y:S02]  /*00e0*/  IMAD.MOV.U32 R21, RZ, RZ, R20 ;  /* 0x000000ffff157224 */ /* 0x002fe400078e0014 */
[----:B0-----:R-:W-:Y:S02]  /*00f0*/  IMAD.SHL.U32 R23, R18, 0x4, RZ ;  /* 0x0000000412177824 */ /* 0x001fe400078e00ff */
[----:B------:R-:W-:Y:S02]  /*0100*/  IMAD.MOV R22, RZ, RZ, -R19 ;  /* 0x000000ffff167224 */ /* 0x000fe400078e0a13 */
[----:B------:R-:W0:Y:S08]  /*0110*/  LDC.64 R4, c[0x0][0x380] ;  /* 0x0000e000ff047b82 */ /* 0x000e300000000a00 */
[----:B------:R-:W1:Y:S02]  /*0120*/  LDC.64 R2, c[0x0][0x388] ;  /* 0x0000e200ff027b82 */ /* 0x000e640000000a00 */
.L_x_1:
[----:B0---4-:R-:W-:-:S04]  /*0130*/  IMAD.WIDE R12, R21, 0x4, R4 ;  /* 0x00000004150c7825 */ /* 0x011fc800078e0204 */
[C---:B-1----:R-:W-:Y:S01]  /*0140*/  IMAD.WIDE R8, R21.reuse, 0x4, R2 ;  /* 0x0000000415087825 */ /* 0x042fe200078e0202 */
[----:B--2---:R-:W2:Y:S04]  /*0150*/  LDG.E R11, desc[UR4][R12.64] ;  /* 0x000000040c0b7981 */ /* 0x004ea8000c1e1900 */
[----:B------:R-:W2:Y:S01]  /*0160*/  LDG.E R16, desc[UR4][R8.64] ;  /* 0x0000000408107981 */ /* 0x000ea2000c1e1900 */
[-C--:B------:R-:W-:Y:S01]  /*0170*/  IADD3 R10, P2, PT, R8, R23.reuse, RZ ;  /* 0x00000017080a7210 */ /* 0x080fe20007f5e0ff */
[----:B---3--:R-:W-:Y:S01]  /*0180*/  IMAD.WIDE R24, R21, 0x4, R6 ;  /* 0x0000000415187825 */ /* 0x008fe200078e0206 */
[----:B------:R-:W-:-:S04]  /*0190*/  IADD3 R14, P1, PT, R12, R23, RZ ;  /* 0x000000170c0e7210 */ /* 0x000fc80007f3e0ff */
[----:B------:R-:W-:Y:S01]  /*01a0*/  IADD3.X R15, PT, PT, RZ, R13, RZ, P1, !PT ;  /* 0x0000000dff0f7210 */ /* 0x000fe20000ffe4ff */
[----:B--2---:R-:W-:Y:S02]  /*01b0*/  IMAD.IADD R27, R11, 0x1, R16 ;  /* 0x000000010b1b7824 */ /* 0x004fe400078e0210 */
[----:B------:R-:W-:-:S03]  /*01c0*/  IMAD.X R11, RZ, RZ, R9, P2 ;  /* 0x000000ffff0b7224 */ /* 0x000fc600010e0609 */
[----:B------:R0:W-:Y:S04]  /*01d0*/  STG.E desc[UR4][R24.64], R27 ;  /* 0x0000001b18007986 */ /* 0x0001e8000c101904 */
[----:B------:R-:W2:Y:S04]  /*01e0*/  LDG.E R28, desc[UR4][R14.64] ;  /* 0x000000040e1c7981 */ /* 0x000ea8000c1e1900 */
[----:B------:R-:W2:Y:S01]  /*01f0*/  LDG.E R29, desc[UR4][R10.64] ;  /* 0x000000040a1d7981 */ /* 0x000ea2000c1e1900 */
[----:B------:R-:W-:Y:S02]  /*0200*/  IADD3 R16, P1, PT, R24, R23, RZ ;  /* 0x0000001718107210 */ /* 0x000fe40007f3e0ff */
[----:B------:R-:W-:-:S02]  /*0210*/  IADD3 R12, P2, PT, R23, R14, RZ ;  /* 0x0000000e170c7210 */ /* 0x000fc40007f5e0ff */
[----:B------:R-:W-:Y:S01]  /*0220*/  IADD3 R8, P3, PT, R23, R10, RZ ;  /* 0x0000000a17087210 */ /* 0x000fe20007f7e0ff */
[----:B------:R-:W-:Y:S02]  /*0230*/  IMAD.X R17, RZ, RZ, R25, P1 ;  /* 0x000000ffff117224 */ /* 0x000fe400008e0619 */
[----:B------:R-:W-:Y:S01]  /*0240*/  IMAD.X R13, RZ, RZ, R15, P2 ;  /* 0x000000ffff0d7224 */ /* 0x000fe200010e060f */
[----:B------:R-:W-:Y:S01]  /*0250*/  IADD3.X R9, PT, PT, RZ, R11, RZ, P3, !PT ;  /* 0x0000000bff097210 */ /* 0x000fe20001ffe4ff */
[----:B--2---:R-:W-:-:S05]  /*0260*/  IMAD.IADD R29, R28, 0x1, R29 ;  /* 0x000000011c1d7824 */ /* 0x004fca00078e021d */
[----:B------:R1:W-:Y:S04]  /*0270*/  STG.E desc[UR4][R16.64], R29 ;  /* 0x0000001d10007986 */ /* 0x0003e8000c101904 */
[----:B0-----:R-:W2:Y:S04]  /*0280*/  LDG.E R27, desc[UR4][R12.64] ;  /* 0x000000040c1b7981 */ /* 0x001ea8000c1e1900 */
[----:B------:R-:W2:Y:S01]  /*0290*/  LDG.E R28, desc[UR4][R8.64] ;  /* 0x00000004081c7981 */ /* 0x000ea2000c1e1900 */
[C---:B------:R-:W-:Y:S02]  /*02a0*/  IADD3 R24, P1, PT, R23.reuse, R16, RZ ;  /* 0x0000001017187210 */ /* 0x040fe40007f3e0ff */
[----:B------:R-:W-:-:S02]  /*02b0*/  IADD3 R14, P2, PT, R23, R12, RZ ;  /* 0x0000000c170e7210 */ /* 0x000fc40007f5e0ff */
[----:B------:R-:W-:Y:S01]  /*02c0*/  IADD3 R10, P3, PT, R23, R8, RZ ;  /* 0x00000008170a7210 */ /* 0x000fe20007f7e0ff */
[----:B------:R-:W-:Y:S02]  /*02d0*/  IMAD.X R25, RZ, RZ, R17, P1 ;  /* 0x000000ffff197224 */ /* 0x000fe400008e0611 */
[----:B------:R-:W-:Y:S02]  /*02e0*/  IMAD.X R15, RZ, RZ, R13, P2 ;  /* 0x000000ffff0f7224 */ /* 0x000fe400010e060d */
[----:B------:R-:W-:Y:S02]  /*02f0*/  IMAD.X R11, RZ, RZ, R9, P3 ;  /* 0x000000ffff0b7224 */ /* 0x000fe400018e0609 */
[----:B--2---:R-:W-:-:S05]  /*0300*/  IMAD.IADD R27, R27, 0x1, R28 ;  /* 0x000000011b1b7824 */ /* 0x004fca00078e021c */
[----:B------:R0:W-:Y:S04]  /*0310*/  STG.E desc[UR4][R24.64], R27 ;  /* 0x0000001b18007986 */ /* 0x0001e8000c101904 */
[----:B------:R-:W2:Y:S04]  /*0320*/  LDG.E R28, desc[UR4][R14.64] ;  /* 0x000000040e1c7981 */ /* 0x000ea8000c1e1900 */
[----:B------:R-:W2:Y:S01]  /*0330*/  LDG.E R13, desc[UR4][R10.64] ;  /* 0x000000040a0d7981 */ /* 0x000ea2000c1e1900 */
[C---:B-1----:R-:W-:Y:S02]  /*0340*/  IADD3 R16, P1, PT, R23.reuse, R24, RZ ;  /* 0x0000001817107210 */ /* 0x042fe40007f3e0ff */
[----:B------:R-:W-:-:S02]  /*0350*/  IADD3 R12, P2, PT, R23, R14, RZ ;  /* 0x0000000e170c7210 */ /* 0x000fc40007f5e0ff */
[----:B------:R-:W-:Y:S02]  /*0360*/  IADD3 R8, P3, PT, R23, R10, RZ ;  /* 0x0000000a17087210 */ /* 0x000fe40007f7e0ff */
[----:B------:R-:W-:-:S03]  /*0370*/  IADD3.X R17, PT, PT, RZ, R25, RZ, P1, !PT ;  /* 0x00000019ff117210 */ /* 0x000fc60000ffe4ff */
[----:B------:R-:W-:Y:S02]  /*0380*/  IMAD.X R9, RZ, RZ, R11, P3 ;  /* 0x000000ffff097224 */ /* 0x000fe400018e060b */
[----:B--2---:R-:W-:Y:S02]  /*0390*/  IMAD.IADD R29, R28, 0x1, R13 ;  /* 0x000000011c1d7824 */ /* 0x004fe400078e020d */
[----:B------:R-:W-:-:S03]  /*03a0*/  IMAD.X R13, RZ, RZ, R15, P2 ;  /* 0x000000ffff0d7224 */ /* 0x000fc600010e060f */
        /* <DEDUP_REMOVED lines=8> */
[----:B------:R-:W-:Y:S01]  /*0430*/  IMAD.X R11, RZ, RZ, R9, P3 ;  /* 0x000000ffff0b7224 */ /* 0x000fe200018e0609 */
[----:B--2---:R-:W-:-:S05]  /*0440*/  IADD3 R27, PT, PT, R27, R28, RZ ;  /* 0x0000001c1b1b7210 */ /* 0x004fca0007ffe0ff */
[----:B------:R0:W-:Y:S04]  /*0450*/  STG.E desc[UR4][R24.64], R27 ;  /* 0x0000001b18007986 */ /* 0x0001e8000c101904 */
[----:B------:R-:W2:Y:S04]  /*0460*/  LDG.E R28, desc[UR4][R14.64] ;  /* 0x000000040e1c7981 */ /* 0x000ea8000c1e1900 */
[----:B------:R-:W2:Y:S01]  /*0470*/  LDG.E R13, desc[UR4][R10.64] ;  /* 0x000000040a0d7981 */ /* 0x000ea2000c1e1900 */
[C---:B-1----:R-:W-:Y:S02]  /*0480*/  IADD3 R16, P1, PT, R23.reuse, R24, RZ ;  /* 0x0000001817107210 */ /* 0x042fe40007f3e0ff */
[----:B------:R-:W-:-:S02]  /*0490*/  IADD3 R8, P3, PT, R23, R10, RZ ;  /* 0x0000000a17087210 */ /* 0x000fc40007f7e0ff */
[----:B------:R-:W-:Y:S01]  /*04a0*/  IADD3 R12, P2, PT, R23, R14, RZ ;  /* 0x0000000e170c7210 */ /* 0x000fe20007f5e0ff */
[----:B------:R-:W-:Y:S02]  /*04b0*/  IMAD.X R17, RZ, RZ, R25, P1 ;  /* 0x000000ffff117224 */ /* 0x000fe400008e0619 */
[----:B------:R-:W-:Y:S02]  /*04c0*/  IMAD.X R9, RZ, RZ, R11, P3 ;  /* 0x000000ffff097224 */ /* 0x000fe400018e060b */
[----:B--2---:R-:W-:Y:S01]  /*04d0*/  IMAD.IADD R29, R28, 0x1, R13 ;  /* 0x000000011c1d7824 */ /* 0x004fe200078e020d */
[----:B------:R-:W-:-:S04]  /*04e0*/  IADD3.X R13, PT, PT, RZ, R15, RZ, P2, !PT ;  /* 0x0000000fff0d7210 */ /* 0x000fc800017fe4ff */
[----:B------:R1:W-:Y:S04]  /*04f0*/  STG.E desc[UR4][R16.64], R29 ;  /* 0x0000001d10007986 */ /* 0x0003e8000c101904 */
[----:B0-----:R-:W2:Y:S04]  /*0500*/  LDG.E R27, desc[UR4][R12.64] ;  /* 0x000000040c1b7981 */ /* 0x001ea8000c1e1900 */
[----:B------:R-:W2:Y:S01]  /*0510*/  LDG.E R28, desc[UR4][R8.64] ;  /* 0x00000004081c7981 */ /* 0x000ea2000c1e1900 */
[C---:B------:R-:W-:Y:S02]  /*0520*/  IADD3 R24, P1, PT, R23.reuse, R16, RZ ;  /* 0x0000001017187210 */ /* 0x040fe40007f3e0ff */
[----:B------:R-:W-:-:S02]  /*0530*/  IADD3 R14, P2, PT, R23, R12, RZ ;  /* 0x0000000c170e7210 */ /* 0x000fc40007f5e0ff */
[----:B------:R-:W-:Y:S01]  /*0540*/  IADD3 R10, P3, PT, R23, R8, RZ ;  /* 0x00000008170a7210 */ /* 0x000fe20007f7e0ff */
[----:B------:R-:W-:Y:S02]  /*0550*/  IMAD.X R25, RZ, RZ, R17, P1 ;  /* 0x000000ffff197224 */ /* 0x000fe400008e0611 */
[----:B------:R-:W-:Y:S01]  /*0560*/  IMAD.X R15, RZ, RZ, R13, P2 ;  /* 0x000000ffff0f7224 */ /* 0x000fe200010e060d */
[----:B------:R-:W-:Y:S01]  /*0570*/  IADD3.X R11, PT, PT, RZ, R9, RZ, P3, !PT ;  /* 0x00000009ff0b7210 */ /* 0x000fe20001ffe4ff */
[----:B--2---:R-:W-:-:S05]  /*0580*/  IMAD.IADD R27, R27, 0x1, R28 ;  /* 0x000000011b1b7824 */ /* 0x004fca00078e021c */
[----:B------:R0:W-:Y:S04]  /*0590*/  STG.E desc[UR4][R24.64], R27 ;  /* 0x0000001b18007986 */ /* 0x0001e8000c101904 */
[----:B-1----:R-:W2:Y:S04]  /*05a0*/  LDG.E R17, desc[UR4][R14.64] ;  /* 0x000000040e117981 */ /* 0x002ea8000c1e1900 */
[----:B------:R-:W2:Y:S01]  /*05b0*/  LDG.E R28, desc[UR4][R10.64] ;  /* 0x000000040a1c7981 */ /* 0x000ea2000c1e1900 */
[C---:B------:R-:W-:Y:S02]  /*05c0*/  IADD3 R8, P1, PT, R23.reuse, R24, RZ ;  /* 0x0000001817087210 */ /* 0x040fe40007f3e0ff */
[----:B------:R-:W-:-:S02]  /*05d0*/  IADD3 R12, P2, PT, R23, R14, RZ ;  /* 0x0000000e170c7210 */ /* 0x000fc40007f5e0ff */
[----:B------:R-:W-:Y:S01]  /*05e0*/  IADD3 R16, P3, PT, R23, R10, RZ ;  /* 0x0000000a17107210 */ /* 0x000fe20007f7e0ff */
[----:B------:R-:W-:Y:S02]  /*05f0*/  IMAD.X R9, RZ, RZ, R25, P1 ;  /* 0x000000ffff097224 */ /* 0x000fe400008e0619 */
        /* <DEDUP_REMOVED lines=8> */
[----:B------:R-:W-:Y:S02]  /*0680*/  IADD3 R24, P3, PT, R23, R16, RZ ;  /* 0x0000001017187210 */ /* 0x000fe40007f7e0ff */
[----:B------:R-:W-:Y:S01]  /*0690*/  IADD3.X R11, PT, PT, RZ, R9, RZ, P1, !PT ;  /* 0x00000009ff0b7210 */ /* 0x000fe20000ffe4ff */
[----:B------:R-:W-:Y:S02]  /*06a0*/  IMAD.X R15, RZ, RZ, R13, P2 ;  /* 0x000000ffff0f7224 */ /* 0x000fe400010e060d */
[----:B--2---:R-:W-:Y:S02]  /*06b0*/  IMAD.IADD R27, R25, 0x1, R28 ;  /* 0x00000001191b7824 */ /* 0x004fe400078e021c */
[----:B------:R-:W-:-:S03]  /*06c0*/  IMAD.X R25, RZ, RZ, R17, P3 ;  /* 0x000000ffff197224 */ /* 0x000fc600018e0611 */
[----:B------:R0:W-:Y:S04]  /*06d0*/  STG.E desc[UR4][R10.64], R27 ;  /* 0x0000001b0a007986 */ /* 0x0001e8000c101904 */
[----:B------:R-:W2:Y:S04]  /*06e0*/  LDG.E R28, desc[UR4][R14.64] ;  /* 0x000000040e1c7981 */ /* 0x000ea8000c1e1900 */
[----:B------:R-:W2:Y:S01]  /*06f0*/  LDG.E R13, desc[UR4][R24.64] ;  /* 0x00000004180d7981 */ /* 0x000ea2000c1e1900 */
[C---:B-1----:R-:W-:Y:S02]  /*0700*/  IADD3 R8, P1, PT, R23.reuse, R10, RZ ;  /* 0x0000000a17087210 */ /* 0x042fe40007f3e0ff */
[----:B------:R-:W-:-:S02]  /*0710*/  IADD3 R12, P2, PT, R23, R14, RZ ;  /* 0x0000000e170c7210 */ /* 0x000fc40007f5e0ff */
[----:B------:R-:W-:Y:S01]  /*0720*/  IADD3 R16, P3, PT, R23, R24, RZ ;  /* 0x0000001817107210 */ /* 0x000fe20007f7e0ff */
[----:B------:R-:W-:-:S04]  /*0730*/  IMAD.X R9, RZ, RZ, R11, P1 ;  /* 0x000000ffff097224 */ /* 0x000fc800008e060b */
[----:B------:R-:W-:Y:S01]  /*0740*/  IMAD.X R17, RZ, RZ, R25, P3 ;  /* 0x000000ffff117224 */ /* 0x000fe200018e0619 */
[----:B--2---:R-:W-:Y:S01]  /*0750*/  IADD3 R29, PT, PT, R28, R13, RZ ;  /* 0x0000000d1c1d7210 */ /* 0x004fe20007ffe0ff */
[----:B------:R-:W-:-:S04]  /*0760*/  IMAD.X R13, RZ, RZ, R15, P2 ;  /* 0x000000ffff0d7224 */ /* 0x000fc800010e060f */
        /* <DEDUP_REMOVED lines=11> */
[----:B------:R-:W2:Y:S04]  /*0820*/  LDG.E R28, desc[UR4][R14.64] ;  /* 0x000000040e1c7981 */ /* 0x000ea8000c1e1900 */
[----:B------:R-:W2:Y:S01]  /*0830*/  LDG.E R13, desc[UR4][R24.64] ;  /* 0x00000004180d7981 */ /* 0x000ea2000c1e1900 */
[C---:B-1----:R-:W-:Y:S02]  /*0840*/  IADD3 R8, P1, PT, R23.reuse, R10, RZ ;  /* 0x0000000a17087210 */ /* 0x042fe40007f3e0ff */
[----:B------:R-:W-:-:S02]  /*0850*/  IADD3 R12, P2, PT, R23, R14, RZ ;  /* 0x0000000e170c7210 */ /* 0x000fc40007f5e0ff */
[----:B------:R-:W-:Y:S01]  /*0860*/  IADD3 R16, P3, PT, R23, R24, RZ ;  /* 0x0000001817107210 */ /* 0x000fe20007f7e0ff */
[----:B------:R-:W-:-:S03]  /*0870*/  IMAD.X R9, RZ, RZ, R11, P1 ;  /* 0x000000ffff097224 */ /* 0x000fc600008e060b */
[----:B------:R-:W-:Y:S01]  /*0880*/  IADD3.X R17, PT, PT, RZ, R25, RZ, P3, !PT ;  /* 0x00000019ff117210 */ /* 0x000fe20001ffe4ff */
        /* <DEDUP_REMOVED lines=35> */
[----:B-1----:R-:W-:Y:S01]  /*0ac0*/  IADD3 R8, P1, PT, R23, R10, RZ ;  /* 0x0000000a17087210 */ /* 0x002fe20007f3e0ff */
[----:B------:R-:W-:Y:S01]  /*0ad0*/  IMAD R21, R18, 0x10, R21 ;  /* 0x0000001012157824 */ /* 0x000fe200078e0215 */
[----:B------:R-:W-:-:S03]  /*0ae0*/  IADD3 R22, PT, PT, R22, 0x10, RZ ;  /* 0x0000001016167810 */ /* 0x000fc60007ffe0ff */
[----:B------:R-:W-:Y:S01]  /*0af0*/  IMAD.X R9, RZ, RZ, R11, P1 ;  /* 0x000000ffff097224 */ /* 0x000fe200008e060b */
[----:B------:R-:W-:Y:S01]  /*0b00*/  ISETP.NE.AND P1, PT, R22, RZ, PT ;  /* 0x000000ff1600720c */ /* 0x000fe20003f25270 */
[----:B--2---:R-:W-:-:S05]  /*0b10*/  IMAD.IADD R13, R14, 0x1, R25 ;  /* 0x000000010e0d7824 */ /* 0x004fca00078e0219 */
[----:B------:R4:W-:Y:S07]  /*0b20*/  STG.E desc[UR4][R8.64], R13 ;  /* 0x0000000d08007986 */ /* 0x0009ee000c101904 */
[----:B------:R-:W-:Y:S05]  /*0b30*/  @P1 BRA `(.L_x_1) ;  /* 0xfffffff4007c1947 */ /* 0x000fea000383ffff */
.L_x_0:
[----:B--2---:R-:W-:Y:S05]  /*0b40*/  @!P0 EXIT ;  /* 0x000000000000894d */ /* 0x004fea0003800000 */
[----:B------:R-:W-:Y:S02]  /*0b50*/  ISETP.GE.U32.AND P1, PT, R26, 0x8, PT ;  /* 0x000000081a00780c */ /* 0x000fe40003f26070 */
[----:B------:R-:W-:-:S04]  /*0b60*/  LOP3.LUT R3, R0, 0x7, RZ, 0xc0, !PT ;  /* 0x0000000700037812 */ /* 0x000fc800078ec0ff */
[----:B------:R-:W-:-:S07]  /*0b70*/  ISETP.NE.AND P0, PT, R3, RZ, PT ;  /* 0x000000ff0300720c */ /* 0x000fce0003f05270 */
[----:B------:R-:W-:Y:S06]  /*0b80*/  @!P1 BRA `(.L_x_2) ;  /* 0x00000004004c9947 */ /* 0x000fec0003800000 */
[----:B----4-:R-:W2:Y:S01]  /*0b90*/  LDC.64 R8, c[0x0][0x380] ;  /* 0x0000e000ff087b82 */ /* 0x010ea20000000a00 */
[----:B01----:R-:W-:-:S07]  /*0ba0*/  IMAD R15, R19, R18, R20 ;  /* 0x00000012130f7224 */ /* 0x003fce00078e0214 */
[----:B------:R-:W0:Y:S08]  /*0bb0*/  LDC.64 R10, c[0x0][0x388] ;  /* 0x0000e200ff0a7b82 */ /* 0x000e300000000a00 */
[----:B------:R-:W1:Y:S01]  /*0bc0*/  LDC.64 R12, c[0x0][0x390] ;  /* 0x0000e400ff0c7b82 */ /* 0x000e620000000a00 */
[----:B--2---:R-:W-:-:S05]  /*0bd0*/  IMAD.WIDE R8, R15, 0x4, R8 ;  /* 0x000000040f087825 */ /* 0x004fca00078e0208 */
[----:B------:R-:W2:Y:S01]  /*0be0*/  LDG.E R5, desc[UR4][R8.64] ;  /* 0x0000000408057981 */ /* 0x000ea2000c1e1900 */
[----:B0-----:R-:W-:-:S05]  /*0bf0*/  IMAD.WIDE R10, R15, 0x4, R10 ;  /* 0x000000040f0a7825 */ /* 0x001fca00078e020a */
[----:B------:R-:W2:Y:S01]  /*0c00*/  LDG.E R14, desc[UR4][R10.64] ;  /* 0x000000040a0e7981 */ /* 0x000ea2000c1e1900 */
[----:B------:R-:W-:-:S05]  /*0c10*/  IMAD.SHL.U32 R2, R18, 0x4, RZ ;  /* 0x0000000412027824 */ /* 0x000fca00078e00ff */
[C---:B------:R-:W-:Y:S02]  /*0c20*/  IADD3 R4, P1, PT, R2.reuse, R8, RZ ;  /* 0x0000000802047210 */ /* 0x040fe40007f3e0ff */
[----:B------:R-:W-:-:S04]  /*0c30*/  IADD3 R6, P2, PT, R2, R10, RZ ;  /* 0x0000000a02067210 */ /* 0x000fc80007f5e0ff */
[----:B------:R-:W-:Y:S01]  /*0c40*/  IADD3.X R7, PT, PT, RZ, R11, RZ, P2, !PT ;  /* 0x0000000bff077210 */ /* 0x000fe200017fe4ff */
[----:B--2---:R-:W-:Y:S02]  /*0c50*/  IMAD.IADD R17, R5, 0x1, R14 ;  /* 0x0000000105117824 */ /* 0x004fe400078e020e */
[----:B-1----:R-:W-:-:S04]  /*0c60*/  IMAD.WIDE R14, R15, 0x4, R12 ;  /* 0x000000040f0e7825 */ /* 0x002fc800078e020c */
[----:B------:R-:W-:Y:S01]  /*0c70*/  IMAD.X R5, RZ, RZ, R9, P1 ;  /* 0x000000ffff057224 */ /* 0x000fe200008e0609 */
[----:B------:R0:W-:Y:S04]  /*0c80*/  STG.E desc[UR4][R14.64], R17 ;  /* 0x000000110e007986 */ /* 0x0001e8000c101904 */
[----:B------:R-:W2:Y:S04]  /*0c90*/  LDG.E R16, desc[UR4][R4.64] ;  /* 0x0000000404107981 */ /* 0x000ea8000c1e1900 */
[----:B------:R-:W2:Y:S01]  /*0ca0*/  LDG.E R21, desc[UR4][R6.64] ;  /* 0x0000000406157981 */ /* 0x000ea2000c1e1900 */
[----:B------:R-:W-:-:S02]  /*0cb0*/  IADD3 R10, P1, PT, R2, R14, RZ ;  /* 0x0000000e020a7210 */ /* 0x000fc40007f3e0ff */
[C---:B------:R-:W-:Y:S02]  /*0cc0*/  IADD3 R12, P2, PT, R2.reuse, R4, RZ ;  /* 0x00000004020c7210 */ /* 0x040fe40007f5e0ff */
[----:B------:R-:W-:Y:S01]  /*0cd0*/  IADD3 R8, P3, PT, R2, R6, RZ ;  /* 0x0000000602087210 */ /* 0x000fe20007f7e0ff */
[----:B------:R-:W-:Y:S02]  /*0ce0*/  IMAD.X R11, RZ, RZ, R15, P1 ;  /* 0x000000ffff0b7224 */ /* 0x000fe400008e060f */
[----:B------:R-:W-:Y:S02]  /*0cf0*/  IMAD.X R13, RZ, RZ, R5, P2 ;  /* 0x000000ffff0d7224 */ /* 0x000fe400010e0605 */
[----:B------:R-:W-:Y:S02]  /*0d00*/  IMAD.X R9, RZ, RZ, R7, P3 ;  /* 0x000000ffff097224 */ /* 0x000fe400018e0607 */
[----:B--2---:R-:W-:-:S05]  /*0d10*/  IMAD.IADD R21, R16, 0x1, R21 ;  /* 0x0000000110157824 */ /* 0x004fca00078e0215 */
[----:B------:R1:W-:Y:S04]  /*0d20*/  STG.E desc[UR4][R10.64], R21 ;  /* 0x000000150a007986 */ /* 0x0003e8000c101904 */
[----:B------:R-:W2:Y:S04]  /*0d30*/  LDG.E R16, desc[UR4][R12.64] ;  /* 0x000000040c107981 */ /* 0x000ea8000c1e1900 */
[----:B0-----:R-:W2:Y:S01]  /*0d40*/  LDG.E R17, desc[UR4][R8.64] ;  /* 0x0000000408117981 */ /* 0x001ea2000c1e1900 */
[C---:B------:R-:W-:Y:S02]  /*0d50*/  IADD3 R4, P1, PT, R2.reuse, R10, RZ ;  /* 0x0000000a02047210 */ /* 0x040fe40007f3e0ff */
[----:B------:R-:W-:-:S02]  /*0d60*/  IADD3 R14, P2, PT, R2, R12, RZ ;  /* 0x0000000c020e7210 */ /* 0x000fc40007f5e0ff */
[----:B------:R-:W-:Y:S02]  /*0d70*/  IADD3 R6, P3, PT, R2, R8, RZ ;  /* 0x0000000802067210 */ /* 0x000fe40007f7e0ff */
[----:B------:R-:W-:Y:S01]  /*0d80*/  IADD3.X R5, PT, PT, RZ, R11, RZ, P1, !PT ;  /* 0x0000000bff057210 */ /* 0x000fe20000ffe4ff */
[----:B------:R-:W-:Y:S02]  /*0d90*/  IMAD.X R15, RZ, RZ, R13, P2 ;  /* 0x000000ffff0f7224 */ /* 0x000fe400010e060d */
[----:B------:R-:W-:Y:S02]  /*0da0*/  IMAD.X R7, RZ, RZ, R9, P3 ;  /* 0x000000ffff077224 */ /* 0x000fe400018e0609 */
[----:B--2---:R-:W-:-:S05]  /*0db0*/  IMAD.IADD R17, R16, 0x1, R17 ;  /* 0x0000000110117824 */ /* 0x004fca00078e0211 */
[----:B------:R0:W-:Y:S04]  /*0dc0*/  STG.E desc[UR4][R4.64], R17 ;  /* 0x0000001104007986 */ /* 0x0001e8000c101904 */
[----:B------:R-:W2:Y:S04]  /*0dd0*/  LDG.E R16, desc[UR4][R14.64] ;  /* 0x000000040e107981 */ /* 0x000ea8000c1e1900 */
[----:B-1----:R-:W2:Y:S01]  /*0de0*/  LDG.E R21, desc[UR4][R6.64] ;  /* 0x0000000406157981 */ /* 0x002ea2000c1e1900 */
        /* <DEDUP_REMOVED lines=9> */
[----:B0-----:R-:W2:Y:S01]  /*0e80*/  LDG.E R17, desc[UR4][R8.64] ;  /* 0x0000000408117981 */ /* 0x001ea2000c1e1900 */
        /* <DEDUP_REMOVED lines=19> */
[----:B0-----:R-:W2:Y:S01]  /*0fc0*/  LDG.E R17, desc[UR4][R8.64] ;  /* 0x0000000408117981 */ /* 0x001ea2000c1e1900 */
        /* <DEDUP_REMOVED lines=8> */
[----:B------:R-:W1:Y:S04]  /*1050*/  LDG.E R6, desc[UR4][R6.64] ;  /* 0x0000000406067981 */ /* 0x000e68000c1e1900 */
[----:B------:R-:W1:Y:S01]  /*1060*/  LDG.E R15, desc[UR4][R14.64] ;  /* 0x000000040e0f7981 */ /* 0x000e62000c1e1900 */
[----:B------:R-:W-:-:S04]  /*1070*/  IADD3 R8, P1, PT, R2, R4, RZ ;  /* 0x0000000402087210 */ /* 0x000fc80007f3e0ff */
[----:B------:R-:W-:Y:S01]  /*1080*/  IADD3.X R9, PT, PT, RZ, R5, RZ, P1, !PT ;  /* 0x00000005ff097210 */ /* 0x000fe20000ffe4ff */
[----:B------:R-:W-:Y:S02]  /*1090*/  VIADD R19, R19, 0x8 ;  /* 0x0000000813137836 */ /* 0x000fe40000000000 */
[----:B-1----:R-:W-:-:S05]  /*10a0*/  IMAD.IADD R11, R6, 0x1, R15 ;  /* 0x00000001060b7824 */ /* 0x002fca00078e020f */
[----:B------:R2:W-:Y:S02]  /*10b0*/  STG.E desc[UR4][R8.64], R11 ;  /* 0x0000000b08007986 */ /* 0x0005e4000c101904 */
.L_x_2:
[----:B------:R-:W-:Y:S05]  /*10c0*/  @!P0 EXIT ;  /* 0x000000000000894d */ /* 0x000fea0003800000 */
[----:B------:R-:W-:Y:S02]  /*10d0*/  ISETP.GE.U32.AND P1, PT, R3, 0x4, PT ;  /* 0x000000040300780c */ /* 0x000fe40003f26070 */
[----:B------:R-:W-:-:S04]  /*10e0*/  LOP3.LUT R0, R0, 0x3, RZ, 0xc0, !PT ;  /* 0x0000000300007812 */ /* 0x000fc800078ec0ff */
[----:B------:R-:W-:-:S07]  /*10f0*/  ISETP.NE.AND P0, PT, R0, RZ, PT ;  /* 0x000000ff0000720c */ /* 0x000fce0003f05270 */
[----:B------:R-:W-:Y:S06]  /*1100*/  @!P1 BRA `(.L_x_3) ;  /* 0x0000000000ac9947 */ /* 0x000fec0003800000 */
[----:B------:R-:W3:Y:S01]  /*1110*/  LDC.64 R2, c[0x0][0x380] ;  /* 0x0000e000ff027b82 */ /* 0x000ee20000000a00 */
[----:B01----:R-:W-:-:S07]  /*1120*/  IMAD R15, R19, R18, R20 ;  /* 0x00000012130f7224 */ /* 0x003fce00078e0214 */
[----:B--2---:R-:W0:Y:S08]  /*1130*/  LDC.64 R4, c[0x0][0x388] ;  /* 0x0000e200ff047b82 */ /* 0x004e300000000a00 */
[----:B----4-:R-:W1:Y:S01]  /*1140*/  LDC.64 R12, c[0x0][0x390] ;  /* 0x0000e400ff0c7b82 */ /* 0x010e620000000a00 */
[----:B---3--:R-:W-:-:S05]  /*1150*/  IMAD.WIDE R8, R15, 0x4, R2 ;  /* 0x000000040f087825 */ /* 0x008fca00078e0202 */
[----:B------:R-:W2:Y:S01]  /*1160*/  LDG.E R3, desc[UR4][R8.64] ;  /* 0x0000000408037981 */ /* 0x000ea2000c1e1900 */
[----:B0-----:R-:W-:-:S05]  /*1170*/  IMAD.WIDE R10, R15, 0x4, R4 ;  /* 0x000000040f0a7825 */ /* 0x001fca00078e0204 */
[----:B------:R-:W2:Y:S01]  /*1180*/  LDG.E R14, desc[UR4][R10.64] ;  /* 0x000000040a0e7981 */ /* 0x000ea2000c1e1900 */
[----:B------:R-:W-:-:S05]  /*1190*/  IMAD.SHL.U32 R2, R18, 0x4, RZ ;  /* 0x0000000412027824 */ /* 0x000fca00078e00ff */
[C---:B------:R-:W-:Y:S02]  /*11a0*/  IADD3 R4, P2, PT, R2.reuse, R10, RZ ;  /* 0x0000000a02047210 */ /* 0x040fe40007f5e0ff */
[----:B------:R-:W-:-:S03]  /*11b0*/  IADD3 R6, P1, PT, R2, R8, RZ ;  /* 0x0000000802067210 */ /* 0x000fc60007f3e0ff */
[----:B------:R-:W-:Y:S01]  /*11c0*/  IMAD.X R5, RZ, RZ, R11, P2 ;  /* 0x000000ffff057224 */ /* 0x000fe200010e060b */
[----:B------:R-:W-:Y:S01]  /*11d0*/  IADD3.X R7, PT, PT, RZ, R9, RZ, P1, !PT ;  /* 0x00000009ff077210 */ /* 0x000fe20000ffe4ff */
[----:B--2---:R-:W-:Y:S02]  /*11e0*/  IMAD.IADD R3, R3, 0x1, R14 ;  /* 0x0000000103037824 */ /* 0x004fe400078e020e */
[----:B-1----:R-:W-:-:S05]  /*11f0*/  IMAD.WIDE R14, R15, 0x4, R12 ;  /* 0x000000040f0e7825 */ /* 0x002fca00078e020c */
[----:B------:R0:W-:Y:S04]  /*1200*/  STG.E desc[UR4][R14.64], R3 ;  /* 0x000000030e007986 */ /* 0x0001e8000c101904 */
[----:B------:R-:W2:Y:S04]  /*1210*/  LDG.E R16, desc[UR4][R6.64] ;  /* 0x0000000406107981 */ /* 0x000ea8000c1e1900 */
        /* <DEDUP_REMOVED lines=21> */
[----:B------:R-:W-:-:S04]  /*1370*/  IADD3 R2, P1, PT, R2, R4, RZ ;  /* 0x0000000402027210 */ /* 0x000fc80007f3e0ff */
[----:B------:R-:W-:Y:S01]  /*1380*/  IADD3.X R3, PT, PT, RZ, R5, RZ, P1, !PT ;  /* 0x00000005ff037210 */ /* 0x000fe20000ffe4ff */
[----:B------:R-:W-:Y:S02]  /*1390*/  VIADD R19, R19, 0x4 ;  /* 0x0000000413137836 */ /* 0x000fe40000000000 */
[----:B--2---:R-:W-:-:S05]  /*13a0*/  IMAD.IADD R9, R6, 0x1, R15 ;  /* 0x0000000106097824 */ /* 0x004fca00078e020f */
[----:B------:R3:W-:Y:S02]  /*13b0*/  STG.E desc[UR4][R2.64], R9 ;  /* 0x0000000902007986 */ /* 0x0007e4000c101904 */
.L_x_3:
[----:B------:R-:W-:Y:S05]  /*13c0*/  @!P0 EXIT ;  /* 0x000000000000894d */ /* 0x000fea0003800000 */
[----:B---3--:R-:W3:Y:S01]  /*13d0*/  LDC.64 R2, c[0x0][0x390] ;  /* 0x0000e400ff027b82 */ /* 0x008ee20000000a00 */
[----:B01----:R-:W-:Y:S02]  /*13e0*/  IMAD R19, R18, R19, R20 ;  /* 0x0000001312137224 */ /* 0x003fe400078e0214 */
[----:B------:R-:W-:-:S05]  /*13f0*/  IMAD.MOV R0, RZ, RZ, -R0 ;  /* 0x000000ffff007224 */ /* 0x000fca00078e0a00 */
[----:B--2---:R-:W0:Y:S08]  /*1400*/  LDC.64 R4, c[0x0][0x380] ;  /* 0x0000e000ff047b82 */ /* 0x004e300000000a00 */
[----:B------:R-:W1:Y:S02]  /*1410*/  LDC.64 R6, c[0x0][0x388] ;  /* 0x0000e200ff067b82 */ /* 0x000e640000000a00 */
.L_x_4:
[----:B0---4-:R-:W-:-:S04]  /*1420*/  IMAD.WIDE R8, R19, 0x4, R4 ;  /* 0x0000000413087825 */ /* 0x011fc800078e0204 */
[C---:B-1----:R-:W-:Y:S02]  /*1430*/  IMAD.WIDE R10, R19.reuse, 0x4, R6 ;  /* 0x00000004130a7825 */ /* 0x042fe400078e0206 */
[----:B--2---:R-:W2:Y:S04]  /*1440*/  LDG.E R8, desc[UR4][R8.64] ;  /* 0x0000000408087981 */ /* 0x004ea8000c1e1900 */
[----:B------:R-:W2:Y:S01]  /*1450*/  LDG.E R11, desc[UR4][R10.64] ;  /* 0x000000040a0b7981 */ /* 0x000ea2000c1e1900 */
[----:B------:R-:W-:Y:S02]  /*1460*/  VIADD R0, R0, 0x1 ;  /* 0x0000000100007836 */ /* 0x000fe40000000000 */
[----:B---3--:R-:W-:-:S03]  /*1470*/  IMAD.WIDE R12, R19, 0x4, R2 ;  /* 0x00000004130c7825 */ /* 0x008fc600078e0202 */
[----:B------:R-:W-:Y:S01]  /*1480*/  ISETP.NE.AND P0, PT, R0, RZ, PT ;  /* 0x000000ff0000720c */ /* 0x000fe20003f05270 */
[----:B------:R-:W-:Y:S01]  /*1490*/  IMAD.IADD R19, R18, 0x1, R19 ;  /* 0x0000000112137824 */ /* 0x000fe200078e0213 */
[----:B--2---:R-:W-:-:S05]  /*14a0*/  IADD3 R15, PT, PT, R8, R11, RZ ;  /* 0x0000000b080f7210 */ /* 0x004fca0007ffe0ff */
[----:B------:R2:W-:Y:S06]  /*14b0*/  STG.E desc[UR4][R12.64], R15 ;  /* 0x0000000f0c007986 */ /* 0x0005ec000c101904 */
[----:B------:R-:W-:Y:S05]  /*14c0*/  @P0 BRA `(.L_x_4) ;  /* 0xfffffffc00d40947 */ /* 0x000fea000383ffff */
[----:B------:R-:W-:Y:S05]  /*14d0*/  EXIT ;  /* 0x000000000000794d */ /* 0x000fea0003800000 */
.L_x_5:
[----:B------:R-:W-:-:S00]  /*14e0*/  BRA `(.L_x_5) ;  /* 0xfffffffc00fc7947 */ /* 0x000fc0000383ffff */
[----:B------:R-:W-:-:S00]  /*14f0*/  NOP ;  /* 0x0000000000007918 */ /* 0x000fc00000000000 */
        /* <DEDUP_REMOVED lines=8> */
.L_x_6:


//--------------------- .nv.shared.reserved.0     --------------------------
	.section	.nv.shared.reserved.0,"aw",@nobits
	.weak		__nv_reservedSMEM_offset_0_alias
	.size		__nv_reservedSMEM_offset_0_alias, 0, 64
	.other		__nv_reservedSMEM_offset_0_alias,@"STO_CUDA_RESERVED_SHARED STV_DEFAULT"
__nv_reservedSMEM_offset_0_alias:
	.zero		0
	.zero		64


//--------------------- .nv.constant0._Z7mat_addPiS_S_i --------------------------
	.section	.nv.constant0._Z7mat_addPiS_S_i,"a",@progbits
	.sectionflags	@""
	.align	4
.nv.constant0._Z7mat_addPiS_S_i:
	.zero		924


//--------------------- SYMBOLS --------------------------

	.type		.nv.reservedSmem.offset0,@object
	.size		.nv.reservedSmem.offset0,0x4
